	.target	sm_100a

	.elftype	@"ET_EXEC"


//--------------------- .note.nv.tkinfo           --------------------------
	.section	.note.nv.tkinfo,"",@"SHT_NOTE"
	.sectionflags	@"SHF_NOTE_NV_TKINFO"
	.tkinfo
        /*0018*/ 	.word	0x00000002
        /*0030*/ 	.string	""
        /*0030*/ 	.string	"ptxas"
        /*0030*/ 	.string	"Cuda compilation tools, release 13.0, V13.0.88"
        /*0030*/ 	.string	"Build cuda_13.0.r13.0/compiler.36424714_0"
        /*0030*/ 	.string	"-arch sm_100a -m 64 "



//--------------------- .note.nv.cuinfo           --------------------------
	.section	.note.nv.cuinfo,"",@"SHT_NOTE"
	.sectionflags	@"SHF_NOTE_NV_CUINFO"
        /*0018*/ 	.short	0x0002
        /*001a*/ 	.short	0x0064
        /*001c*/ 	.short	0x0082
	.zero		2


//--------------------- .nv.info                  --------------------------
	.section	.nv.info,"",@"SHT_CUDA_INFO"
	.align	4


	//----- nvinfo : EIATTR_REGCOUNT
	.align		4
        /*0000*/ 	.byte	0x04, 0x2f
        /*0002*/ 	.short	(.L_1 - .L_0)
	.align		4
.L_0:
        /*0004*/ 	.word	index@(_Z19column_remap_kernelPK6__halfPS_iiPKj)
        /*0008*/ 	.word	0x0000001c


	//----- nvinfo : EIATTR_FRAME_SIZE
	.align		4
.L_1:
        /*000c*/ 	.byte	0x04, 0x11
        /*000e*/ 	.short	(.L_3 - .L_2)
	.align		4
.L_2:
        /*0010*/ 	.word	index@(_Z19column_remap_kernelPK6__halfPS_iiPKj)
        /*0014*/ 	.word	0x00000000


	//----- nvinfo : EIATTR_MIN_STACK_SIZE
	.align		4
.L_3:
        /*0018*/ 	.byte	0x04, 0x12
        /*001a*/ 	.short	(.L_5 - .L_4)
	.align		4
.L_4:
        /*001c*/ 	.word	index@(_Z19column_remap_kernelPK6__halfPS_iiPKj)
        /*0020*/ 	.word	0x00000000
.L_5:


//--------------------- .nv.compat                --------------------------
	.section	.nv.compat,"",@"SHT_CUDA_COMPAT_INFO"
	.align	4
        /*0000*/ 	.byte	0x02, 0x09, 0x01, 0x00, 0x02, 0x02, 0x01, 0x00, 0x02, 0x05, 0x05, 0x00, 0x03, 0x07, 0x01, 0x01
        /*0010*/ 	.byte	0x02, 0x03, 0x00, 0x00, 0x02, 0x06, 0x01, 0x00, 0x04, 0x0b, 0x08, 0x00, 0x09, 0x00, 0x00, 0x00
        /*0020*/ 	.byte	0x00, 0x00, 0x00, 0x00


//--------------------- .nv.info._Z19column_remap_kernelPK6__halfPS_iiPKj --------------------------
	.section	.nv.info._Z19column_remap_kernelPK6__halfPS_iiPKj,"",@"SHT_CUDA_INFO"
	.sectionflags	@""
	.align	4


	//----- nvinfo : EIATTR_CUDA_API_VERSION
	.align		4
        /*0000*/ 	.byte	0x04, 0x37
        /*0002*/ 	.short	(.L_7 - .L_6)
.L_6:
        /*0004*/ 	.word	0x00000082


	//----- nvinfo : EIATTR_KPARAM_INFO
	.align		4
.L_7:
        /*0008*/ 	.byte	0x04, 0x17
        /*000a*/ 	.short	(.L_9 - .L_8)
.L_8:
        /*000c*/ 	.word	0x00000000
        /*0010*/ 	.short	0x0004
        /*0012*/ 	.short	0x0018
        /*0014*/ 	.byte	0x00, 0xf5, 0x21, 0x00


	//----- nvinfo : EIATTR_KPARAM_INFO
	.align		4
.L_9:
        /*0018*/ 	.byte	0x04, 0x17
        /*001a*/ 	.short	(.L_11 - .L_10)
.L_10:
        /*001c*/ 	.word	0x00000000
        /*0020*/ 	.short	0x0003
        /*0022*/ 	.short	0x0014
        /*0024*/ 	.byte	0x00, 0xf0, 0x11, 0x00


	//----- nvinfo : EIATTR_KPARAM_INFO
	.align		4
.L_11:
        /*0028*/ 	.byte	0x04, 0x17
        /*002a*/ 	.short	(.L_13 - .L_12)
.L_12:
        /*002c*/ 	.word	0x00000000
        /*0030*/ 	.short	0x0002
        /*0032*/ 	.short	0x0010
        /*0034*/ 	.byte	0x00, 0xf0, 0x11, 0x00


	//----- nvinfo : EIATTR_KPARAM_INFO
	.align		4
.L_13:
        /*0038*/ 	.byte	0x04, 0x17
        /*003a*/ 	.short	(.L_15 - .L_14)
.L_14:
        /*003c*/ 	.word	0x00000000
        /*0040*/ 	.short	0x0001
        /*0042*/ 	.short	0x0008
        /*0044*/ 	.byte	0x00, 0xf5, 0x21, 0x00


	//----- nvinfo : EIATTR_KPARAM_INFO
	.align		4
.L_15:
        /*0048*/ 	.byte	0x04, 0x17
        /*004a*/ 	.short	(.L_17 - .L_16)
.L_16:
        /*004c*/ 	.word	0x00000000
        /*0050*/ 	.short	0x0000
        /*0052*/ 	.short	0x0000
        /*0054*/ 	.byte	0x00, 0xf5, 0x21, 0x00


	//----- nvinfo : EIATTR_SPARSE_MMA_MASK
	.align		4
.L_17:
        /*0058*/ 	.byte	0x03, 0x50
        /*005a*/ 	.short	0x0000


	//----- nvinfo : EIATTR_MAXREG_COUNT
	.align		4
        /*005c*/ 	.byte	0x03, 0x1b
        /*005e*/ 	.short	0x00ff


	//----- nvinfo : EIATTR_MERCURY_ISA_VERSION
	.align		4
        /*0060*/ 	.byte	0x03, 0x5f
        /*0062*/ 	.short	0x0101


	//----- nvinfo : EIATTR_VRC_CTA_INIT_COUNT
	.align		4
        /*0064*/ 	.byte	0x02, 0x4a
	.zero		1
	.zero		1


	//----- nvinfo : EIATTR_EXIT_INSTR_OFFSETS
	.align		4
        /*0068*/ 	.byte	0x04, 0x1c
        /*006a*/ 	.short	(.L_19 - .L_18)


	//   ....[0]....
.L_18:
        /*006c*/ 	.word	0x000000f0


	//   ....[1]....
        /*0070*/ 	.word	0x00000420


	//   ....[2]....
        /*0074*/ 	.word	0x00000570


	//----- nvinfo : EIATTR_CRS_STACK_SIZE
	.align		4
.L_19:
        /*0078*/ 	.byte	0x04, 0x1e
        /*007a*/ 	.short	(.L_21 - .L_20)
.L_20:
        /*007c*/ 	.word	0x00000000


	//----- nvinfo : EIATTR_CBANK_PARAM_SIZE
	.align		4
.L_21:
        /*0080*/ 	.byte	0x03, 0x19
        /*0082*/ 	.short	0x0020


	//----- nvinfo : EIATTR_PARAM_CBANK
	.align		4
        /*0084*/ 	.byte	0x04, 0x0a
        /*0086*/ 	.short	(.L_23 - .L_22)
	.align		4
.L_22:
        /*0088*/ 	.word	index@(.nv.constant0._Z19column_remap_kernelPK6__halfPS_iiPKj)
        /*008c*/ 	.short	0x0380
        /*008e*/ 	.short	0x0020


	//----- nvinfo : EIATTR_SW_WAR
	.align		4
.L_23:
        /*0090*/ 	.byte	0x04, 0x36
        /*0092*/ 	.short	(.L_25 - .L_24)
.L_24:
        /*0094*/ 	.word	0x00000008
.L_25:


//--------------------- .nv.callgraph             --------------------------
	.section	.nv.callgraph,"",@"SHT_CUDA_CALLGRAPH"
	.align	4
	.sectionentsize	8
	.align		4
        /*0000*/ 	.word	0x00000000
	.align		4
        /*0004*/ 	.word	0xffffffff
	.align		4
        /*0008*/ 	.word	0x00000000
	.align		4
        /*000c*/ 	.word	0xfffffffe
	.align		4
        /*0010*/ 	.word	0x00000000
	.align		4
        /*0014*/ 	.word	0xfffffffd
	.align		4
        /*0018*/ 	.word	0x00000000
	.align		4
        /*001c*/ 	.word	0xfffffffc


//--------------------- .text._Z19column_remap_kernelPK6__halfPS_iiPKj --------------------------
	.section	.text._Z19column_remap_kernelPK6__halfPS_iiPKj,"ax",@progbits
	.align	128
        .global         _Z19column_remap_kernelPK6__halfPS_iiPKj
        .type           _Z19column_remap_kernelPK6__halfPS_iiPKj,@function
        .size           _Z19column_remap_kernelPK6__halfPS_iiPKj,(.L_x_5 - _Z19column_remap_kernelPK6__halfPS_iiPKj)
        .other          _Z19column_remap_kernelPK6__halfPS_iiPKj,@"STO_CUDA_ENTRY STV_DEFAULT"
_Z19column_remap_kernelPK6__halfPS_iiPKj:
.text._Z19column_remap_kernelPK6__halfPS_iiPKj:
[----:B------:R-:W-:Y:S01]  /*0000*/  LDC R1, c[0x0][0x37c] ;  /* 0x0000df00ff017b82 */ /* 0x000fe20000000800 */
[----:B------:R-:W0:Y:S07]  /*0010*/  S2R R0, SR_CTAID.X ;  /* 0x0000000000007919 */ /* 0x000e2e0000002500 */
[----:B------:R-:W1:Y:S01]  /*0020*/  LDC.64 R4, c[0x0][0x398] ;  /* 0x0000e600ff047b82 */ /* 0x000e620000000a00 */
[----:B------:R-:W2:Y:S01]  /*0030*/  LDCU.64 UR4, c[0x0][0x358] ;  /* 0x00006b00ff0477ac */ /* 0x000ea20008000a00 */
[----:B------:R-:W0:Y:S02]  /*0040*/  S2R R3, SR_TID.X ;  /* 0x0000000000037919 */ /* 0x000e240000002100 */
[----:B0-----:R-:W-:Y:S01]  /*0050*/  LEA R0, R0, R3, 0x8 ;  /* 0x0000000300007211 */ /* 0x001fe200078e40ff */
[----:B------:R-:W0:Y:S03]  /*0060*/  S2R R9, SR_CTAID.Y ;  /* 0x0000000000097919 */ /* 0x000e260000002600 */
[----:B------:R-:W3:Y:S01]  /*0070*/  LDC.64 R2, c[0x0][0x390] ;  /* 0x0000e400ff027b82 */ /* 0x000ee20000000a00 */
[----:B-1----:R-:W-:-:S05]  /*0080*/  IMAD.WIDE R4, R0, 0x4, R4 ;  /* 0x0000000400047825 */ /* 0x002fca00078e0204 */
[----:B--2---:R1:W5:Y:S01]  /*0090*/  LDG.E.CONSTANT R8, desc[UR4][R4.64] ;  /* 0x0000000404087981 */ /* 0x004362000c1e9900 */
[----:B0-----:R-:W-:-:S04]  /*00a0*/  SHF.L.U32 R9, R9, 0x4, RZ ;  /* 0x0000000409097819 */ /* 0x001fc800000006ff */
[C---:B---3--:R-:W-:Y:S01]  /*00b0*/  VIADDMNMX R3, R9.reuse, 0x10, R3, PT ;  /* 0x0000001009037846 */ /* 0x048fe20003800103 */
[----:B------:R-:W-:-:S04]  /*00c0*/  IMAD R9, R9, R2, RZ ;  /* 0x0000000209097224 */ /* 0x000fc800078e02ff */
[----:B------:R-:W-:-:S05]  /*00d0*/  IMAD R6, R3, R2, RZ ;  /* 0x0000000203067224 */ /* 0x000fca00078e02ff */
[----:B------:R-:W-:-:S13]  /*00e0*/  ISETP.GE.AND P0, PT, R9, R6, PT ;  /* 0x000000060900720c */ /* 0x000fda0003f06270 */
[----:B-1----:R-:W-:Y:S05]  /*00f0*/  @P0 EXIT ;  /* 0x000000000000094d */ /* 0x002fea0003800000 */
[----:B------:R-:W-:Y:S01]  /*0100*/  VIMNMX.U32 R11, PT, PT, R2, 0x1, !PT ;  /* 0x00000001020b7848 */ /* 0x000fe20007fe0000 */
[----:B------:R-:W-:Y:S01]  /*0110*/  BSSY.RECONVERGENT B0, `(.L_x_0) ;  /* 0x0000030000007945 */ /* 0x000fe20003800200 */
[C---:B------:R-:W-:Y:S02]  /*0120*/  IADD3 R3, PT, PT, R0.reuse, R9, RZ ;  /* 0x0000000900037210 */ /* 0x040fe40007ffe0ff */
[----:B------:R-:W0:Y:S01]  /*0130*/  I2F.U32.RP R10, R11 ;  /* 0x0000000b000a7306 */ /* 0x000e220000209000 */
[----:B------:R-:W-:Y:S01]  /*0140*/  IADD3 R0, PT, PT, R0, R6, RZ ;  /* 0x0000000600007210 */ /* 0x000fe20007ffe0ff */
[----:B------:R-:W-:Y:S01]  /*0150*/  IMAD.MOV R13, RZ, RZ, -R11 ;  /* 0x000000ffff0d7224 */ /* 0x000fe200078e0a0b */
[----:B------:R-:W-:Y:S01]  /*0160*/  ISETP.NE.U32.AND P2, PT, R11, RZ, PT ;  /* 0x000000ff0b00720c */ /* 0x000fe20003f45070 */
[----:B------:R-:W-:Y:S01]  /*0170*/  IMAD.IADD R7, R3, 0x1, R2 ;  /* 0x0000000103077824 */ /* 0x000fe200078e0202 */
[----:B-----5:R-:W-:-:S04]  /*0180*/  IADD3 R9, PT, PT, R9, R8, RZ ;  /* 0x0000000809097210 */ /* 0x020fc80007ffe0ff */
[----:B------:R-:W-:Y:S02]  /*0190*/  ISETP.GE.AND P0, PT, R7, R0, PT ;  /* 0x000000000700720c */ /* 0x000fe40003f06270 */
[----:B------:R-:W-:Y:S01]  /*01a0*/  VIMNMX R6, PT, PT, R0, R7, !PT ;  /* 0x0000000700067248 */ /* 0x000fe20007fe0100 */
[----:B0-----:R-:W0:Y:S02]  /*01b0*/  MUFU.RCP R10, R10 ;  /* 0x0000000a000a7308 */ /* 0x001e240000001000 */
[----:B0-----:R-:W-:Y:S01]  /*01c0*/  VIADD R4, R10, 0xffffffe ;  /* 0x0ffffffe0a047836 */ /* 0x001fe20000000000 */
[----:B------:R-:W-:-:S05]  /*01d0*/  SEL R10, RZ, 0x1, P0 ;  /* 0x00000001ff0a7807 */ /* 0x000fca0000000000 */
[----:B------:R0:W1:Y:S01]  /*01e0*/  F2I.FTZ.U32.TRUNC.NTZ R5, R4 ;  /* 0x0000000400057305 */ /* 0x000062000021f000 */
[----:B------:R-:W-:Y:S01]  /*01f0*/  IADD3 R6, PT, PT, R6, -R7, -R10 ;  /* 0x8000000706067210 */ /* 0x000fe20007ffe80a */
[----:B0-----:R-:W-:Y:S02]  /*0200*/  HFMA2 R4, -RZ, RZ, 0, 0 ;  /* 0x00000000ff047431 */ /* 0x001fe400000001ff */
[----:B-1----:R-:W-:-:S04]  /*0210*/  IMAD R13, R13, R5, RZ ;  /* 0x000000050d0d7224 */ /* 0x002fc800078e02ff */
[----:B------:R-:W-:-:S06]  /*0220*/  IMAD.HI.U32 R5, R5, R13, R4 ;  /* 0x0000000d05057227 */ /* 0x000fcc00078e0004 */
[----:B------:R-:W-:-:S04]  /*0230*/  IMAD.HI.U32 R13, R5, R6, RZ ;  /* 0x00000006050d7227 */ /* 0x000fc800078e00ff */
[----:B------:R-:W-:-:S04]  /*0240*/  IMAD.MOV R4, RZ, RZ, -R13 ;  /* 0x000000ffff047224 */ /* 0x000fc800078e0a0d */
[----:B------:R-:W-:Y:S02]  /*0250*/  IMAD R6, R11, R4, R6 ;  /* 0x000000040b067224 */ /* 0x000fe400078e0206 */
[----:B------:R-:W0:Y:S03]  /*0260*/  LDC.64 R4, c[0x0][0x380] ;  /* 0x0000e000ff047b82 */ /* 0x000e260000000a00 */
[----:B------:R-:W-:-:S13]  /*0270*/  ISETP.GE.U32.AND P0, PT, R6, R11, PT ;  /* 0x0000000b0600720c */ /* 0x000fda0003f06070 */
[----:B------:R-:W-:Y:S01]  /*0280*/  @P0 IADD3 R6, PT, PT, -R11, R6, RZ ;  /* 0x000000060b060210 */ /* 0x000fe20007ffe1ff */
[----:B------:R-:W-:-:S03]  /*0290*/  @P0 VIADD R13, R13, 0x1 ;  /* 0x000000010d0d0836 */ /* 0x000fc60000000000 */
[----:B------:R-:W-:Y:S02]  /*02a0*/  ISETP.GE.U32.AND P1, PT, R6, R11, PT ;  /* 0x0000000b0600720c */ /* 0x000fe40003f26070 */
[----:B------:R-:W1:Y:S11]  /*02b0*/  LDC.64 R6, c[0x0][0x388] ;  /* 0x0000e200ff067b82 */ /* 0x000e760000000a00 */
[----:B------:R-:W-:-:S02]  /*02c0*/  @P1 IADD3 R13, PT, PT, R13, 0x1, RZ ;  /* 0x000000010d0d1810 */ /* 0x000fc40007ffe0ff */
[----:B------:R-:W-:-:S05]  /*02d0*/  @!P2 LOP3.LUT R13, RZ, R11, RZ, 0x33, !PT ;  /* 0x0000000bff0da212 */ /* 0x000fca00078e33ff */
[----:B------:R-:W-:-:S05]  /*02e0*/  IMAD.IADD R14, R10, 0x1, R13 ;  /* 0x000000010a0e7824 */ /* 0x000fca00078e020d */
[C---:B------:R-:W-:Y:S02]  /*02f0*/  LOP3.LUT R10, R14.reuse, 0x3, RZ, 0xc0, !PT ;  /* 0x000000030e0a7812 */ /* 0x040fe400078ec0ff */
[----:B------:R-:W-:Y:S02]  /*0300*/  ISETP.GE.U32.AND P1, PT, R14, 0x3, PT ;  /* 0x000000030e00780c */ /* 0x000fe40003f26070 */
[----:B------:R-:W-:-:S13]  /*0310*/  ISETP.NE.AND P0, PT, R10, 0x3, PT ;  /* 0x000000030a00780c */ /* 0x000fda0003f05270 */
[----:B0-----:R-:W-:Y:S05]  /*0320*/  @!P0 BRA `(.L_x_1) ;  /* 0x0000000000388947 */ /* 0x001fea0003800000 */
[----:B------:R-:W0:Y:S01]  /*0330*/  LDC.64 R10, c[0x0][0x380] ;  /* 0x0000e000ff0a7b82 */ /* 0x000e220000000a00 */
[----:B------:R-:W-:-:S05]  /*0340*/  VIADD R8, R14, 0x1 ;  /* 0x000000010e087836 */ /* 0x000fca0000000000 */
[----:B------:R-:W-:Y:S02]  /*0350*/  LOP3.LUT R8, R8, 0x3, RZ, 0xc0, !PT ;  /* 0x0000000308087812 */ /* 0x000fe400078ec0ff */
[----:B------:R-:W2:Y:S02]  /*0360*/  LDC.64 R12, c[0x0][0x388] ;  /* 0x0000e200ff0c7b82 */ /* 0x000ea40000000a00 */
[----:B------:R-:W-:-:S07]  /*0370*/  IADD3 R8, PT, PT, -R8, RZ, RZ ;  /* 0x000000ff08087210 */ /* 0x000fce0007ffe1ff */
.L_x_2:
[----:B0--3--:R-:W-:-:S06]  /*0380*/  IMAD.WIDE R14, R9, 0x2, R10 ;  /* 0x00000002090e7825 */ /* 0x009fcc00078e020a */
[----:B------:R-:W3:Y:S01]  /*0390*/  LDG.E.U16.CONSTANT R15, desc[UR4][R14.64] ;  /* 0x000000040e0f7981 */ /* 0x000ee2000c1e9500 */
[C---:B--2---:R-:W-:Y:S01]  /*03a0*/  IMAD.WIDE R16, R3.reuse, 0x2, R12 ;  /* 0x0000000203107825 */ /* 0x044fe200078e020c */
[----:B------:R-:W-:-:S03]  /*03b0*/  IADD3 R3, PT, PT, R3, R2, RZ ;  /* 0x0000000203037210 */ /* 0x000fc60007ffe0ff */
[----:B------:R-:W-:Y:S02]  /*03c0*/  VIADD R8, R8, 0x1 ;  /* 0x0000000108087836 */ /* 0x000fe40000000000 */
[----:B------:R-:W-:-:S03]  /*03d0*/  IMAD.IADD R9, R9, 0x1, R2 ;  /* 0x0000000109097824 */ /* 0x000fc600078e0202 */
[----:B------:R-:W-:Y:S01]  /*03e0*/  ISETP.NE.AND P0, PT, R8, RZ, PT ;  /* 0x000000ff0800720c */ /* 0x000fe20003f05270 */
[----:B---3--:R3:W-:-:S12]  /*03f0*/  STG.E.U16 desc[UR4][R16.64], R15 ;  /* 0x0000000f10007986 */ /* 0x0087d8000c101504 */
[----:B------:R-:W-:Y:S05]  /*0400*/  @P0 BRA `(.L_x_2) ;  /* 0xfffffffc00dc0947 */ /* 0x000fea000383ffff */
.L_x_1:
[----:B------:R-:W-:Y:S05]  /*0410*/  BSYNC.RECONVERGENT B0 ;  /* 0x0000000000007941 */ /* 0x000fea0003800200 */
.L_x_0:
[----:B------:R-:W-:Y:S05]  /*0420*/  @!P1 EXIT ;  /* 0x000000000000994d */ /* 0x000fea0003800000 */
.L_x_3:
[----:B0-----:R-:W-:-:S04]  /*0430*/  IMAD.WIDE R24, R9, 0x2, R4 ;  /* 0x0000000209187825 */ /* 0x001fc800078e0204 */
[C---:B------:R-:W-:Y:S02]  /*0440*/  IMAD.WIDE R12, R2.reuse, 0x2, R24 ;  /* 0x00000002020c7825 */ /* 0x040fe400078e0218 */
[----:B------:R-:W2:Y:S02]  /*0450*/  LDG.E.U16.CONSTANT R25, desc[UR4][R24.64] ;  /* 0x0000000418197981 */ /* 0x000ea4000c1e9500 */
[C---:B---3--:R-:W-:Y:S02]  /*0460*/  IMAD.WIDE R16, R2.reuse, 0x2, R12 ;  /* 0x0000000202107825 */ /* 0x048fe400078e020c */
[----:B------:R-:W3:Y:S02]  /*0470*/  LDG.E.U16.CONSTANT R13, desc[UR4][R12.64] ;  /* 0x000000040c0d7981 */ /* 0x000ee4000c1e9500 */
[----:B------:R-:W-:Y:S02]  /*0480*/  IMAD.WIDE R20, R2, 0x2, R16 ;  /* 0x0000000202147825 */ /* 0x000fe400078e0210 */
[----:B------:R-:W4:Y:S04]  /*0490*/  LDG.E.U16.CONSTANT R17, desc[UR4][R16.64] ;  /* 0x0000000410117981 */ /* 0x000f28000c1e9500 */
[----:B------:R-:W5:Y:S01]  /*04a0*/  LDG.E.U16.CONSTANT R21, desc[UR4][R20.64] ;  /* 0x0000000414157981 */ /* 0x000f62000c1e9500 */
[----:B-1----:R-:W-:-:S04]  /*04b0*/  IMAD.WIDE R22, R3, 0x2, R6 ;  /* 0x0000000203167825 */ /* 0x002fc800078e0206 */
[----:B------:R-:W-:-:S04]  /*04c0*/  IMAD.WIDE R10, R2, 0x2, R22 ;  /* 0x00000002020a7825 */ /* 0x000fc800078e0216 */
[----:B------:R-:W-:-:S04]  /*04d0*/  IMAD.WIDE R14, R2, 0x2, R10 ;  /* 0x00000002020e7825 */ /* 0x000fc800078e020a */
[C---:B------:R-:W-:Y:S01]  /*04e0*/  IMAD.WIDE R18, R2.reuse, 0x2, R14 ;  /* 0x0000000202127825 */ /* 0x040fe200078e020e */
[----:B------:R-:W-:-:S04]  /*04f0*/  LEA R3, R2, R3, 0x2 ;  /* 0x0000000302037211 */ /* 0x000fc800078e10ff */
[----:B------:R-:W-:Y:S01]  /*0500*/  ISETP.GE.AND P0, PT, R3, R0, PT ;  /* 0x000000000300720c */ /* 0x000fe20003f06270 */
[----:B------:R-:W-:Y:S01]  /*0510*/  IMAD R9, R2, 0x4, R9 ;  /* 0x0000000402097824 */ /* 0x000fe200078e0209 */
[----:B--2---:R0:W-:Y:S04]  /*0520*/  STG.E.U16 desc[UR4][R22.64], R25 ;  /* 0x0000001916007986 */ /* 0x0041e8000c101504 */
[----:B---3--:R0:W-:Y:S04]  /*0530*/  STG.E.U16 desc[UR4][R10.64], R13 ;  /* 0x0000000d0a007986 */ /* 0x0081e8000c101504 */
[----:B----4-:R0:W-:Y:S04]  /*0540*/  STG.E.U16 desc[UR4][R14.64], R17 ;  /* 0x000000110e007986 */ /* 0x0101e8000c101504 */
[----:B-----5:R0:W-:Y:S01]  /*0550*/  STG.E.U16 desc[UR4][R18.64], R21 ;  /* 0x0000001512007986 */ /* 0x0201e2000c101504 */
[----:B------:R-:W-:Y:S05]  /*0560*/  @!P0 BRA `(.L_x_3) ;  /* 0xfffffffc00b08947 */ /* 0x000fea000383ffff */
[----:B------:R-:W-:Y:S05]  /*0570*/  EXIT ;  /* 0x000000000000794d */ /* 0x000fea0003800000 */
.L_x_4:
[----:B------:R-:W-:-:S00]  /*0580*/  BRA `(.L_x_4) ;  /* 0xfffffffc00fc7947 */ /* 0x000fc0000383ffff */
[----:B------:R-:W-:-:S00]  /*0590*/  NOP ;  /* 0x0000000000007918 */ /* 0x000fc00000000000 */
        /* <DEDUP_REMOVED lines=14> */
.L_x_5:


//--------------------- .nv.shared.reserved.0     --------------------------
	.section	.nv.shared.reserved.0,"aw",@nobits
	.weak		__nv_reservedSMEM_offset_0_alias
	.size		__nv_reservedSMEM_offset_0_alias, 0, 64
	.other		__nv_reservedSMEM_offset_0_alias,@"STO_CUDA_RESERVED_SHARED STV_DEFAULT"
__nv_reservedSMEM_offset_0_alias:
	.zero		0
	.zero		64


//--------------------- .nv.constant0._Z19column_remap_kernelPK6__halfPS_iiPKj --------------------------
	.section	.nv.constant0._Z19column_remap_kernelPK6__halfPS_iiPKj,"a",@progbits
	.sectionflags	@""
	.align	4
.nv.constant0._Z19column_remap_kernelPK6__halfPS_iiPKj:
	.zero		928


//--------------------- SYMBOLS --------------------------

	.type		.nv.reservedSmem.offset0,@object
	.size		.nv.reservedSmem.offset0,0x4
